	.headerflags	@"EF_CUDA_TEXMODE_UNIFIED EF_CUDA_64BIT_ADDRESS EF_CUDA_ACCELERATORS EF_CUDA_SM90 EF_CUDA_VIRTUAL_SM(EF_CUDA_SM90)"
	.elftype	@"ET_EXEC"


//--------------------- .nv.info                  --------------------------
	.section	.nv.info,"",@"SHT_CUDA_INFO"
	.align	4


	//----- nvinfo : EIATTR_REGCOUNT
	.align		4
        /*0000*/ 	.byte	0x04, 0x2f
        /*0002*/ 	.short	(.L_1 - .L_0)
	.align		4
.L_0:
        /*0004*/ 	.word	index@(triton_per_fused_mean_14)
        /*0008*/ 	.word	0x00000016


	//----- nvinfo : EIATTR_MIN_STACK_SIZE
	.align		4
.L_1:
        /*000c*/ 	.byte	0x04, 0x12
        /*000e*/ 	.short	(.L_3 - .L_2)
	.align		4
.L_2:
        /*0010*/ 	.word	index@(triton_per_fused_mean_14)
        /*0014*/ 	.word	0x00000000


	//----- nvinfo : EIATTR_FRAME_SIZE
	.align		4
.L_3:
        /*0018*/ 	.byte	0x04, 0x11
        /*001a*/ 	.short	(.L_5 - .L_4)
	.align		4
.L_4:
        /*001c*/ 	.word	index@(triton_per_fused_mean_14)
        /*0020*/ 	.word	0x00000000


	//----- nvinfo : EIATTR_MIN_STACK_SIZE
	.align		4
.L_5:
        /*0024*/ 	.byte	0x04, 0x12
        /*0026*/ 	.short	(.L_7 - .L_6)
	.align		4
.L_6:
        /*0028*/ 	.word	index@(triton_per_fused_mean_14)
        /*002c*/ 	.word	0x00000000
.L_7:


//--------------------- .nv.info.triton_per_fused_mean_14 --------------------------
	.section	.nv.info.triton_per_fused_mean_14,"",@"SHT_CUDA_INFO"
	.sectionflags	@""
	.align	4


	//----- nvinfo : EIATTR_CUDA_API_VERSION
	.align		4
        /*0000*/ 	.byte	0x04, 0x37
        /*0002*/ 	.short	(.L_9 - .L_8)
.L_8:
        /*0004*/ 	.word	0x0000007c


	//----- nvinfo : EIATTR_KPARAM_INFO
	.align		4
.L_9:
        /*0008*/ 	.byte	0x04, 0x17
        /*000a*/ 	.short	(.L_11 - .L_10)
.L_10:
        /*000c*/ 	.word	0x00000000
        /*0010*/ 	.short	0x0003
        /*0012*/ 	.short	0x0014
        /*0014*/ 	.byte	0x00, 0xf0, 0x11, 0x00


	//----- nvinfo : EIATTR_KPARAM_INFO
	.align		4
.L_11:
        /*0018*/ 	.byte	0x04, 0x17
        /*001a*/ 	.short	(.L_13 - .L_12)
.L_12:
        /*001c*/ 	.word	0x00000000
        /*0020*/ 	.short	0x0002
        /*0022*/ 	.short	0x0010
        /*0024*/ 	.byte	0x00, 0xf0, 0x11, 0x00


	//----- nvinfo : EIATTR_KPARAM_INFO
	.align		4
.L_13:
        /*0028*/ 	.byte	0x04, 0x17
        /*002a*/ 	.short	(.L_15 - .L_14)
.L_14:
        /*002c*/ 	.word	0x00000000
        /*0030*/ 	.short	0x0001
        /*0032*/ 	.short	0x0008
        /*0034*/ 	.byte	0x00, 0xf4, 0x21, 0x00


	//----- nvinfo : EIATTR_KPARAM_INFO
	.align		4
.L_15:
        /*0038*/ 	.byte	0x04, 0x17
        /*003a*/ 	.short	(.L_17 - .L_16)
.L_16:
        /*003c*/ 	.word	0x00000000
        /*0040*/ 	.short	0x0000
        /*0042*/ 	.short	0x0000
        /*0044*/ 	.byte	0x00, 0xf4, 0x21, 0x00


	//----- nvinfo : EIATTR_SPARSE_MMA_MASK
	.align		4
.L_17:
        /*0048*/ 	.byte	0x03, 0x50
        /*004a*/ 	.short	0x0000


	//----- nvinfo : EIATTR_MAXREG_COUNT
	.align		4
        /*004c*/ 	.byte	0x03, 0x1b
        /*004e*/ 	.short	0x00ff


	//----- nvinfo : EIATTR_COOP_GROUP_MASK_REGIDS
	.align		4
        /*0050*/ 	.byte	0x04, 0x29
        /*0052*/ 	.short	(.L_19 - .L_18)


	//   ....[0]....
.L_18:
        /*0054*/ 	.word	0xffffffff


	//   ....[1]....
        /*0058*/ 	.word	0xffffffff


	//   ....[2]....
        /*005c*/ 	.word	0xffffffff


	//   ....[3]....
        /*0060*/ 	.word	0xffffffff


	//   ....[4]....
        /*0064*/ 	.word	0xffffffff


	//   ....[5]....
        /*0068*/ 	.word	0xffffffff


	//   ....[6]....
        /*006c*/ 	.word	0xffffffff


	//   ....[7]....
        /*0070*/ 	.word	0xffffffff


	//   ....[8]....
        /*0074*/ 	.word	0xffffffff


	//   ....[9]....
        /*0078*/ 	.word	0xffffffff


	//----- nvinfo : EIATTR_COOP_GROUP_INSTR_OFFSETS
	.align		4
.L_19:
        /*007c*/ 	.byte	0x04, 0x28
        /*007e*/ 	.short	(.L_21 - .L_20)


	//   ....[0]....
.L_20:
        /*0080*/ 	.word	0x00000200


	//   ....[1]....
        /*0084*/ 	.word	0x00000230


	//   ....[2]....
        /*0088*/ 	.word	0x00000240


	//   ....[3]....
        /*008c*/ 	.word	0x00000250


	//   ....[4]....
        /*0090*/ 	.word	0x00000280


	//   ....[5]....
        /*0094*/ 	.word	0x000002b0


	//   ....[6]....
        /*0098*/ 	.word	0x000002e0


	//   ....[7]....
        /*009c*/ 	.word	0x00000310


	//   ....[8]....
        /*00a0*/ 	.word	0x00000420


	//   ....[9]....
        /*00a4*/ 	.word	0x00000460


	//----- nvinfo : EIATTR_EXIT_INSTR_OFFSETS
	.align		4
.L_21:
        /*00a8*/ 	.byte	0x04, 0x1c
        /*00aa*/ 	.short	(.L_23 - .L_22)


	//   ....[0]....
.L_22:
        /*00ac*/ 	.word	0x00000580


	//   ....[1]....
        /*00b0*/ 	.word	0x000005b0


	//----- nvinfo : EIATTR_REQNTID
	.align		4
.L_23:
        /*00b4*/ 	.byte	0x04, 0x10
        /*00b6*/ 	.short	(.L_25 - .L_24)
.L_24:
        /*00b8*/ 	.word	0x00000080
        /*00bc*/ 	.word	0x00000001
        /*00c0*/ 	.word	0x00000001


	//----- nvinfo : EIATTR_CBANK_PARAM_SIZE
	.align		4
.L_25:
        /*00c4*/ 	.byte	0x03, 0x19
        /*00c6*/ 	.short	0x0018


	//----- nvinfo : EIATTR_PARAM_CBANK
	.align		4
        /*00c8*/ 	.byte	0x04, 0x0a
        /*00ca*/ 	.short	(.L_27 - .L_26)
	.align		4
.L_26:
        /*00cc*/ 	.word	index@(.nv.constant0.triton_per_fused_mean_14)
        /*00d0*/ 	.short	0x0210
        /*00d2*/ 	.short	0x0018


	//----- nvinfo : EIATTR_SW_WAR
	.align		4
.L_27:
        /*00d4*/ 	.byte	0x04, 0x36
        /*00d6*/ 	.short	(.L_29 - .L_28)
.L_28:
        /*00d8*/ 	.word	0x00000008
.L_29:


//--------------------- .nv.callgraph             --------------------------
	.section	.nv.callgraph,"",@"SHT_CUDA_CALLGRAPH"
	.align	4
	.sectionentsize	8
	.align		4
        /*0000*/ 	.word	0x00000000
	.align		4
        /*0004*/ 	.word	0xffffffff
	.align		4
        /*0008*/ 	.word	0x00000000
	.align		4
        /*000c*/ 	.word	0xfffffffe
	.align		4
        /*0010*/ 	.word	0x00000000
	.align		4
        /*0014*/ 	.word	0xfffffffd
	.align		4
        /*0018*/ 	.word	0x00000000
	.align		4
        /*001c*/ 	.word	0xfffffffc


//--------------------- .text.triton_per_fused_mean_14 --------------------------
	.section	.text.triton_per_fused_mean_14,"ax",@progbits
	.sectionflags	@"SHF_BARRIERS=1"
	.align	128
        .global         triton_per_fused_mean_14
        .type           triton_per_fused_mean_14,@function
        .size           triton_per_fused_mean_14,(.L_x_1 - triton_per_fused_mean_14)
        .other          triton_per_fused_mean_14,@"STO_CUDA_ENTRY STV_DEFAULT"
triton_per_fused_mean_14:
.text.triton_per_fused_mean_14:
[----:B------:R-:W0:Y:S02]  /*0000*/  LDC R1, c[0x0][0x28] ;  /* 0x00000a00ff017b82 */ /* 0x000e240000000800 */
[----:B------:R-:W1:Y:S01]  /*0010*/  S2R R0, SR_CTAID.X ;  /* 0x0000000000007919 */ /* 0x000e620000002500 */
[----:B------:R-:W2:Y:S01]  /*0020*/  LDC.64 R6, c[0x0][0x218] ;  /* 0x00008600ff067b82 */ /* 0x000ea20000000a00 */
[----:B------:R-:W-:Y:S01]  /*0030*/  ULDC.64 UR6, c[0x0][0x208] ;  /* 0x0000820000067ab9 */ /* 0x000fe20000000a00 */
[----:B------:R-:W3:Y:S01]  /*0040*/  S2R R3, SR_TID.X ;  /* 0x0000000000037919 */ /* 0x000ee20000002100 */
[----:B-1----:R-:W-:Y:S02]  /*0050*/  IMAD.SHL.U32 R0, R0, 0x20, RZ ;  /* 0x0000002000007824 */ /* 0x002fe400078e00ff */
[----:B---3--:R-:W-:Y:S01]  /*0060*/  IMAD.SHL.U32 R9, R3, 0x4, RZ ;  /* 0x0000000403097824 */ /* 0x008fe200078e00ff */
[----:B------:R-:W-:-:S04]  /*0070*/  SHF.R.U32.HI R10, RZ, 0x3, R3 ;  /* 0x00000003ff0a7819 */ /* 0x000fc80000011603 */
[----:B------:R-:W-:-:S04]  /*0080*/  LOP3.LUT R4, R0, 0x1c, R9, 0xf8, !PT ;  /* 0x0000001c00047812 */ /* 0x000fc800078ef809 */
[C---:B------:R-:W-:Y:S01]  /*0090*/  ISETP.GE.AND P0, PT, R4.reuse, 0xa0, PT ;  /* 0x000000a00400780c */ /* 0x040fe20003f06270 */
[----:B------:R-:W-:-:S05]  /*00a0*/  IMAD.HI R5, R4, 0x66666667, RZ ;  /* 0x6666666704057827 */ /* 0x000fca00078e02ff */
[----:B------:R-:W-:-:S04]  /*00b0*/  SHF.R.U32.HI R8, RZ, 0x1f, R5 ;  /* 0x0000001fff087819 */ /* 0x000fc80000011605 */
[----:B------:R-:W-:Y:S02]  /*00c0*/  LEA.HI.SX32 R11, R5, R8, 0x1c ;  /* 0x00000008050b7211 */ /* 0x000fe400078fe2ff */
[----:B------:R-:W-:-:S03]  /*00d0*/  SGXT.U32 R5, R10, 0x4 ;  /* 0x000000040a05781a */ /* 0x000fc60000000000 */
[----:B------:R-:W-:-:S04]  /*00e0*/  IMAD R8, R11, -0x28, R4 ;  /* 0xffffffd80b087824 */ /* 0x000fc800078e0204 */
[----:B------:R-:W-:Y:S01]  /*00f0*/  IMAD R8, R5, 0x28, R8 ;  /* 0x0000002805087824 */ /* 0x000fe200078e0208 */
[----:B------:R-:W-:-:S03]  /*0100*/  CS2R R4, SRZ ;  /* 0x0000000000047805 */ /* 0x000fc6000001ff00 */
[----:B------:R-:W-:-:S04]  /*0110*/  IMAD R11, R11, 0x280, R8 ;  /* 0x000002800b0b7824 */ /* 0x000fc800078e0208 */
[----:B--2---:R-:W-:Y:S01]  /*0120*/  IMAD.WIDE R10, R11, 0x4, R6 ;  /* 0x000000040b0a7825 */ /* 0x004fe200078e0206 */
[----:B------:R-:W-:-:S06]  /*0130*/  CS2R R6, SRZ ;  /* 0x0000000000067805 */ /* 0x000fcc000001ff00 */
[----:B------:R-:W2:Y:S01]  /*0140*/  @!P0 LDG.E.128 R4, desc[UR6][R10.64] ;  /* 0x000000060a048981 */ /* 0x000ea2000c1e1d00 */
[----:B------:R-:W1:Y:S01]  /*0150*/  S2UR UR5, SR_CgaCtaId ;  /* 0x00000000000579c3 */ /* 0x000e620000008800 */
[----:B------:R-:W-:Y:S01]  /*0160*/  UMOV UR4, 0x400 ;  /* 0x0000040000047882 */ /* 0x000fe20000000000 */
[----:B------:R-:W-:Y:S01]  /*0170*/  ISETP.GE.AND P1, PT, R3, 0x80, PT ;  /* 0x000000800300780c */ /* 0x000fe20003f26270 */
[----:B-1----:R-:W-:Y:S01]  /*0180*/  UPRMT UR4, UR5, 0x654, UR4 ;  /* 0x0000065405047896 */ /* 0x002fe20008000004 */
[----:B--2---:R-:W-:Y:S02]  /*0190*/  SEL R4, R4, RZ, !P0 ;  /* 0x000000ff04047207 */ /* 0x004fe40004000000 */
[----:B------:R-:W-:Y:S02]  /*01a0*/  SEL R5, R5, RZ, !P0 ;  /* 0x000000ff05057207 */ /* 0x000fe40004000000 */
[----:B------:R-:W-:Y:S02]  /*01b0*/  SEL R6, R6, RZ, !P0 ;  /* 0x000000ff06067207 */ /* 0x000fe40004000000 */
[----:B------:R-:W-:-:S02]  /*01c0*/  SEL R7, R7, RZ, !P0 ;  /* 0x000000ff07077207 */ /* 0x000fc40004000000 */
[----:B------:R-:W-:Y:S02]  /*01d0*/  FSEL R4, R4, RZ, !P0 ;  /* 0x000000ff04047208 */ /* 0x000fe40004000000 */
[----:B------:R-:W-:Y:S02]  /*01e0*/  FSEL R5, R5, RZ, !P0 ;  /* 0x000000ff05057208 */ /* 0x000fe40004000000 */
[----:B------:R-:W-:Y:S01]  /*01f0*/  FSEL R6, R6, RZ, !P0 ;  /* 0x000000ff06067208 */ /* 0x000fe20004000000 */
[----:B------:R-:W1:Y:S01]  /*0200*/  SHFL.BFLY PT, R13, R4, 0x10, 0x1f ;  /* 0x0e001f00040d7f89 */ /* 0x000e6200000e0000 */
[----:B------:R-:W-:Y:S02]  /*0210*/  FSEL R7, R7, RZ, !P0 ;  /* 0x000000ff07077208 */ /* 0x000fe40004000000 */
[----:B------:R-:W-:Y:S01]  /*0220*/  LOP3.LUT P0, RZ, R3, 0x18, RZ, 0xc0, !PT ;  /* 0x0000001803ff7812 */ /* 0x000fe2000780c0ff */
[----:B------:R-:W2:Y:S04]  /*0230*/  SHFL.BFLY PT, R8, R5, 0x10, 0x1f ;  /* 0x0e001f0005087f89 */ /* 0x000ea800000e0000 */
[----:B------:R-:W3:Y:S04]  /*0240*/  SHFL.BFLY PT, R15, R6, 0x10, 0x1f ;  /* 0x0e001f00060f7f89 */ /* 0x000ee800000e0000 */
[----:B------:R-:W4:Y:S01]  /*0250*/  SHFL.BFLY PT, R10, R7, 0x10, 0x1f ;  /* 0x0e001f00070a7f89 */ /* 0x000f2200000e0000 */
[----:B-1----:R-:W-:Y:S01]  /*0260*/  FADD R13, R4, R13 ;  /* 0x0000000d040d7221 */ /* 0x002fe20000000000 */
[----:B--2---:R-:W-:-:S04]  /*0270*/  FADD R11, R5, R8 ;  /* 0x00000008050b7221 */ /* 0x004fc80000000000 */
[----:B------:R-:W1:Y:S01]  /*0280*/  SHFL.BFLY PT, R12, R13, 0x8, 0x1f ;  /* 0x0d001f000d0c7f89 */ /* 0x000e6200000e0000 */
[----:B------:R-:W-:Y:S01]  /*0290*/  SHF.R.U32.HI R8, RZ, 0x5, R3 ;  /* 0x00000005ff087819 */ /* 0x000fe20000011603 */
[----:B---3--:R-:W-:Y:S02]  /*02a0*/  FADD R15, R6, R15 ;  /* 0x0000000f060f7221 */ /* 0x008fe40000000000 */
[----:B------:R-:W2:Y:S01]  /*02b0*/  SHFL.BFLY PT, R14, R11, 0x8, 0x1f ;  /* 0x0d001f000b0e7f89 */ /* 0x000ea200000e0000 */
[----:B------:R-:W-:Y:S01]  /*02c0*/  SGXT.U32 R8, R8, 0x2 ;  /* 0x000000020808781a */ /* 0x000fe20000000000 */
[----:B----4-:R-:W-:Y:S02]  /*02d0*/  FADD R16, R7, R10 ;  /* 0x0000000a07107221 */ /* 0x010fe40000000000 */
[----:B------:R-:W3:Y:S01]  /*02e0*/  SHFL.BFLY PT, R4, R15, 0x8, 0x1f ;  /* 0x0d001f000f047f89 */ /* 0x000ee200000e0000 */
[----:B------:R-:W-:Y:S01]  /*02f0*/  LOP3.LUT R10, R9, 0x1c, RZ, 0xc0, !PT ;  /* 0x0000001c090a7812 */ /* 0x000fe200078ec0ff */
[----:B------:R-:W-:-:S02]  /*0300*/  IMAD.SHL.U32 R6, R8, 0x4, RZ ;  /* 0x0000000408067824 */ /* 0x000fc400078e00ff */
[----:B------:R-:W4:Y:S02]  /*0310*/  SHFL.BFLY PT, R5, R16, 0x8, 0x1f ;  /* 0x0d001f0010057f89 */ /* 0x000f2400000e0000 */
[----:B------:R-:W-:-:S05]  /*0320*/  IMAD.SHL.U32 R17, R10, 0x10, RZ ;  /* 0x000000100a117824 */ /* 0x000fca00078e00ff */
[----:B------:R-:W-:Y:S01]  /*0330*/  LOP3.LUT R6, R17, R6, RZ, 0xfc, !PT ;  /* 0x0000000611067212 */ /* 0x000fe200078efcff */
[----:B-1----:R-:W-:Y:S01]  /*0340*/  FADD R13, R13, R12 ;  /* 0x0000000c0d0d7221 */ /* 0x002fe20000000000 */
[----:B--2---:R-:W-:-:S04]  /*0350*/  FADD R7, R11, R14 ;  /* 0x0000000e0b077221 */ /* 0x004fc80000000000 */
[----:B------:R1:W-:Y:S01]  /*0360*/  @!P0 STS [R6+UR4], R13 ;  /* 0x0000000d06008988 */ /* 0x0003e20008000804 */
[----:B---3--:R-:W-:-:S03]  /*0370*/  FADD R15, R15, R4 ;  /* 0x000000040f0f7221 */ /* 0x008fc60000000000 */
[----:B------:R-:W-:Y:S01]  /*0380*/  @!P0 STS [R6+UR4+0x10], R7 ;  /* 0x0000100706008988 */ /* 0x000fe20008000804 */
[----:B----4-:R-:W-:-:S03]  /*0390*/  FADD R19, R16, R5 ;  /* 0x0000000510137221 */ /* 0x010fc60000000000 */
[----:B------:R-:W-:Y:S01]  /*03a0*/  @!P0 STS [R6+UR4+0x20], R15 ;  /* 0x0000200f06008988 */ /* 0x000fe20008000804 */
[----:B-1----:R-:W-:-:S03]  /*03b0*/  VIADD R13, R17, UR4 ;  /* 0x00000004110d7c36 */ /* 0x002fc60008000000 */
[----:B------:R-:W-:Y:S01]  /*03c0*/  @!P0 STS [R6+UR4+0x30], R19 ;  /* 0x0000301306008988 */ /* 0x000fe20008000804 */
[----:B------:R-:W-:Y:S01]  /*03d0*/  BAR.SYNC.DEFER_BLOCKING 0x0 ;  /* 0x0000000000007b1d */ /* 0x000fe20000010000 */
[----:B------:R-:W-:Y:S01]  /*03e0*/  LOP3.LUT P0, RZ, R3, 0x3, RZ, 0xc0, !PT ;  /* 0x0000000303ff7812 */ /* 0x000fe2000780c0ff */
[----:B------:R-:W-:-:S03]  /*03f0*/  IMAD R13, R10, -0xc, R13 ;  /* 0xfffffff40a0d7824 */ /* 0x000fc600078e020d */
[C---:B------:R-:W-:Y:S01]  /*0400*/  ISETP.LT.AND P0, PT, R3.reuse, 0x80, !P0 ;  /* 0x000000800300780c */ /* 0x040fe20004701270 */
[----:B------:R-:W1:Y:S04]  /*0410*/  @!P1 LDS R2, [R9+UR4] ;  /* 0x0000000409029984 */ /* 0x000e680008000800 */
[----:B-1----:R-:W1:Y:S02]  /*0420*/  SHFL.BFLY PT, R5, R2, 0x2, 0x1f ;  /* 0x0c401f0002057f89 */ /* 0x002e6400000e0000 */
[----:B-1----:R-:W-:Y:S01]  /*0430*/  FADD R11, R2, R5 ;  /* 0x00000005020b7221 */ /* 0x002fe20000000000 */
[----:B------:R-:W-:Y:S02]  /*0440*/  LOP3.LUT R2, R3, 0x1f, RZ, 0xc0, !PT ;  /* 0x0000001f03027812 */ /* 0x000fe400078ec0ff */
[----:B------:R-:W-:-:S02]  /*0450*/  LOP3.LUT R3, R0, 0x1f, R3, 0xf8, !PT ;  /* 0x0000001f00037812 */ /* 0x000fc400078ef803 */
[----:B------:R-:W1:Y:S01]  /*0460*/  SHFL.BFLY PT, R4, R11, 0x1, 0x1f ;  /* 0x0c201f000b047f89 */ /* 0x000e6200000e0000 */
[----:B------:R-:W-:Y:S01]  /*0470*/  LEA R14, R2, UR4, 0x2 ;  /* 0x00000004020e7c11 */ /* 0x000fe2000f8e10ff */
[----:B-1----:R-:W-:Y:S02]  /*0480*/  FADD R12, R11, R4 ;  /* 0x000000040b0c7221 */ /* 0x002fe40000000000 */
[----:B------:R-:W1:Y:S03]  /*0490*/  LDC.64 R10, c[0x0][0x210] ;  /* 0x00008400ff0a7b82 */ /* 0x000e660000000a00 */
[----:B------:R-:W-:Y:S05]  /*04a0*/  @P0 STS [R9+UR4], R12 ;  /* 0x0000000c09000988 */ /* 0x000fea0008000804 */
[----:B------:R-:W-:Y:S01]  /*04b0*/  BAR.SYNC.DEFER_BLOCKING 0x0 ;  /* 0x0000000000007b1d */ /* 0x000fe20000010000 */
[----:B------:R-:W-:-:S04]  /*04c0*/  ISETP.GE.AND P0, PT, R3, 0xa0, PT ;  /* 0x000000a00300780c */ /* 0x000fc80003f06270 */
[----:B------:R-:W-:Y:S01]  /*04d0*/  ISETP.EQ.AND P0, PT, R8, RZ, !P0 ;  /* 0x000000ff0800720c */ /* 0x000fe20004702270 */
[----:B-1----:R-:W-:Y:S01]  /*04e0*/  IMAD.WIDE R2, R3, 0x4, R10 ;  /* 0x0000000403027825 */ /* 0x002fe200078e020a */
[----:B------:R-:W-:Y:S04]  /*04f0*/  LDS R4, [R17+UR4] ;  /* 0x0000000411047984 */ /* 0x000fe80008000800 */
[----:B------:R-:W-:Y:S04]  /*0500*/  LDS R5, [R17+UR4+0x10] ;  /* 0x0000100411057984 */ /* 0x000fe80008000800 */
[----:B------:R-:W-:Y:S04]  /*0510*/  LDS R6, [R17+UR4+0x20] ;  /* 0x0000200411067984 */ /* 0x000fe80008000800 */
[----:B------:R-:W1:Y:S01]  /*0520*/  LDS R7, [R17+UR4+0x30] ;  /* 0x0000300411077984 */ /* 0x000e620008000800 */
[----:B------:R-:W-:Y:S06]  /*0530*/  BAR.SYNC.DEFER_BLOCKING 0x0 ;  /* 0x0000000000007b1d */ /* 0x000fec0000010000 */
[----:B-1----:R1:W-:Y:S02]  /*0540*/  STS.128 [R13], R4 ;  /* 0x000000040d007388 */ /* 0x0023e40000000c00 */
[----:B------:R-:W-:Y:S06]  /*0550*/  BAR.SYNC.DEFER_BLOCKING 0x0 ;  /* 0x0000000000007b1d */ /* 0x000fec0000010000 */
[----:B------:R-:W2:Y:S02]  /*0560*/  LDS R14, [R14] ;  /* 0x000000000e0e7984 */ /* 0x000ea40000000800 */
[----:B------:R-:W-:Y:S06]  /*0570*/  BAR.SYNC.DEFER_BLOCKING 0x0 ;  /* 0x0000000000007b1d */ /* 0x000fec0000010000 */
[----:B-1----:R-:W-:Y:S05]  /*0580*/  @!P0 EXIT ;  /* 0x000000000000894d */ /* 0x002fea0003800000 */
[----:B--2---:R-:W-:-:S05]  /*0590*/  FMUL R5, R14, 0.0625 ;  /* 0x3d8000000e057820 */ /* 0x004fca0000400000 */
[----:B------:R-:W-:Y:S01]  /*05a0*/  STG.E desc[UR6][R2.64], R5 ;  /* 0x0000000502007986 */ /* 0x000fe2000c101906 */
[----:B------:R-:W-:Y:S05]  /*05b0*/  EXIT ;  /* 0x000000000000794d */ /* 0x000fea0003800000 */
.L_x_0:
[----:B------:R-:W-:-:S00]  /*05c0*/  BRA `(.L_x_0) ;  /* 0xfffffffc00fc7947 */ /* 0x000fc0000383ffff */
[----:B------:R-:W-:-:S00]  /*05d0*/  NOP ;  /* 0x0000000000007918 */ /* 0x000fc00000000000 */
        /* <DEDUP_REMOVED lines=10> */
.L_x_1:


//--------------------- .nv.shared.triton_per_fused_mean_14 --------------------------
	.section	.nv.shared.triton_per_fused_mean_14,"aw",@nobits
	.sectionflags	@""
	.align	16
	.zero		1024


//--------------------- .nv.constant0.triton_per_fused_mean_14 --------------------------
	.section	.nv.constant0.triton_per_fused_mean_14,"a",@progbits
	.sectionflags	@""
	.align	4
.nv.constant0.triton_per_fused_mean_14:
	.zero		552
